//
// Generated by NVIDIA NVVM Compiler
//
// Compiler Build ID: CL-36424714
// Cuda compilation tools, release 13.0, V13.0.88
// Based on NVVM 20.0.0
//

.version 9.0
.target sm_100
.address_size 64

	// .globl	_Z12sumMatrixGPUPiS_S_i

.visible .entry _Z12sumMatrixGPUPiS_S_i(
	.param .u64 .ptr .align 1 _Z12sumMatrixGPUPiS_S_i_param_0,
	.param .u64 .ptr .align 1 _Z12sumMatrixGPUPiS_S_i_param_1,
	.param .u64 .ptr .align 1 _Z12sumMatrixGPUPiS_S_i_param_2,
	.param .u32 _Z12sumMatrixGPUPiS_S_i_param_3
)
{
	.reg .pred 	%p<2>;
	.reg .b32 	%r<15>;
	.reg .b64 	%rd<11>;

	ld.param.u64 	%rd1, [_Z12sumMatrixGPUPiS_S_i_param_0];
	ld.param.u64 	%rd2, [_Z12sumMatrixGPUPiS_S_i_param_1];
	ld.param.u64 	%rd3, [_Z12sumMatrixGPUPiS_S_i_param_2];
	ld.param.u32 	%r2, [_Z12sumMatrixGPUPiS_S_i_param_3];
	mov.u32 	%r3, %ctaid.x;
	mov.u32 	%r4, %ntid.x;
	mov.u32 	%r5, %tid.x;
	mov.u32 	%r6, %ctaid.y;
	mov.u32 	%r7, %ntid.y;
	mov.u32 	%r8, %tid.y;
	mad.lo.s32 	%r9, %r6, %r7, %r8;
	mov.u32 	%r10, %nctaid.x;
	mad.lo.s32 	%r11, %r9, %r10, %r3;
	mad.lo.s32 	%r1, %r11, %r4, %r5;
	setp.ge.s32 	%p1, %r1, %r2;
	@%p1 bra 	$L__BB0_2;
	cvta.to.global.u64 	%rd4, %rd1;
	cvta.to.global.u64 	%rd5, %rd2;
	cvta.to.global.u64 	%rd6, %rd3;
	mul.wide.s32 	%rd7, %r1, 4;
	add.s64 	%rd8, %rd4, %rd7;
	ld.global.u32 	%r12, [%rd8];
	add.s64 	%rd9, %rd5, %rd7;
	ld.global.u32 	%r13, [%rd9];
	add.s32 	%r14, %r13, %r12;
	add.s64 	%rd10, %rd6, %rd7;
	st.global.u32 	[%rd10], %r14;
$L__BB0_2:
	ret;

}


// ===== COMPILED SASS (sm_100) =====

	.target	sm_100

	.elftype	@"ET_EXEC"


//--------------------- .note.nv.tkinfo           --------------------------
	.section	.note.nv.tkinfo,"",@"SHT_NOTE"
	.sectionflags	@"SHF_NOTE_NV_TKINFO"
	.tkinfo
        /*0018*/ 	.word	0x00000002
        /*0030*/ 	.string	""
        /*0030*/ 	.string	"ptxas"
        /*0030*/ 	.string	"Cuda compilation tools, release 13.0, V13.0.88"
        /*0030*/ 	.string	"Build cuda_13.0.r13.0/compiler.36424714_0"
        /*0030*/ 	.string	"-arch sm_100 -m 64 "



//--------------------- .note.nv.cuinfo           --------------------------
	.section	.note.nv.cuinfo,"",@"SHT_NOTE"
	.sectionflags	@"SHF_NOTE_NV_CUINFO"
        /*0018*/ 	.short	0x0002
        /*001a*/ 	.short	0x0064
        /*001c*/ 	.short	0x0082
	.zero		2


//--------------------- .nv.info                  --------------------------
	.section	.nv.info,"",@"SHT_CUDA_INFO"
	.align	4


	//----- nvinfo : EIATTR_REGCOUNT
	.align		4
        /*0000*/ 	.byte	0x04, 0x2f
        /*0002*/ 	.short	(.L_1 - .L_0)
	.align		4
.L_0:
        /*0004*/ 	.word	index@(_Z12sumMatrixGPUPiS_S_i)
        /*0008*/ 	.word	0x0000000c


	//----- nvinfo : EIATTR_FRAME_SIZE
	.align		4
.L_1:
        /*000c*/ 	.byte	0x04, 0x11
        /*000e*/ 	.short	(.L_3 - .L_2)
	.align		4
.L_2:
        /*0010*/ 	.word	index@(_Z12sumMatrixGPUPiS_S_i)
        /*0014*/ 	.word	0x00000000


	//----- nvinfo : EIATTR_MIN_STACK_SIZE
	.align		4
.L_3:
        /*0018*/ 	.byte	0x04, 0x12
        /*001a*/ 	.short	(.L_5 - .L_4)
	.align		4
.L_4:
        /*001c*/ 	.word	index@(_Z12sumMatrixGPUPiS_S_i)
        /*0020*/ 	.word	0x00000000
.L_5:


//--------------------- .nv.compat                --------------------------
	.section	.nv.compat,"",@"SHT_CUDA_COMPAT_INFO"
	.align	4
        /*0000*/ 	.byte	0x02, 0x09, 0x00, 0x00, 0x02, 0x02, 0x01, 0x00, 0x02, 0x05, 0x05, 0x00, 0x03, 0x07, 0x01, 0x01
        /*0010*/ 	.byte	0x02, 0x03, 0x00, 0x00, 0x02, 0x06, 0x01, 0x00, 0x04, 0x0b, 0x08, 0x00, 0x09, 0x00, 0x00, 0x00
        /*0020*/ 	.byte	0x00, 0x00, 0x00, 0x00


//--------------------- .nv.info._Z12sumMatrixGPUPiS_S_i --------------------------
	.section	.nv.info._Z12sumMatrixGPUPiS_S_i,"",@"SHT_CUDA_INFO"
	.sectionflags	@""
	.align	4


	//----- nvinfo : EIATTR_CUDA_API_VERSION
	.align		4
        /*0000*/ 	.byte	0x04, 0x37
        /*0002*/ 	.short	(.L_7 - .L_6)
.L_6:
        /*0004*/ 	.word	0x00000082


	//----- nvinfo : EIATTR_KPARAM_INFO
	.align		4
.L_7:
        /*0008*/ 	.byte	0x04, 0x17
        /*000a*/ 	.short	(.L_9 - .L_8)
.L_8:
        /*000c*/ 	.word	0x00000000
        /*0010*/ 	.short	0x0003
        /*0012*/ 	.short	0x0018
        /*0014*/ 	.byte	0x00, 0xf0, 0x11, 0x00


	//----- nvinfo : EIATTR_KPARAM_INFO
	.align		4
.L_9:
        /*0018*/ 	.byte	0x04, 0x17
        /*001a*/ 	.short	(.L_11 - .L_10)
.L_10:
        /*001c*/ 	.word	0x00000000
        /*0020*/ 	.short	0x0002
        /*0022*/ 	.short	0x0010
        /*0024*/ 	.byte	0x00, 0xf5, 0x21, 0x00


	//----- nvinfo : EIATTR_KPARAM_INFO
	.align		4
.L_11:
        /*0028*/ 	.byte	0x04, 0x17
        /*002a*/ 	.short	(.L_13 - .L_12)
.L_12:
        /*002c*/ 	.word	0x00000000
        /*0030*/ 	.short	0x0001
        /*0032*/ 	.short	0x0008
        /*0034*/ 	.byte	0x00, 0xf5, 0x21, 0x00


	//----- nvinfo : EIATTR_KPARAM_INFO
	.align		4
.L_13:
        /*0038*/ 	.byte	0x04, 0x17
        /*003a*/ 	.short	(.L_15 - .L_14)
.L_14:
        /*003c*/ 	.word	0x00000000
        /*0040*/ 	.short	0x0000
        /*0042*/ 	.short	0x0000
        /*0044*/ 	.byte	0x00, 0xf5, 0x21, 0x00


	//----- nvinfo : EIATTR_SPARSE_MMA_MASK
	.align		4
.L_15:
        /*0048*/ 	.byte	0x03, 0x50
        /*004a*/ 	.short	0x0000


	//----- nvinfo : EIATTR_MAXREG_COUNT
	.align		4
        /*004c*/ 	.byte	0x03, 0x1b
        /*004e*/ 	.short	0x00ff


	//----- nvinfo : EIATTR_MERCURY_ISA_VERSION
	.align		4
        /*0050*/ 	.byte	0x03, 0x5f
        /*0052*/ 	.short	0x0101


	//----- nvinfo : EIATTR_VRC_CTA_INIT_COUNT
	.align		4
        /*0054*/ 	.byte	0x02, 0x4a
	.zero		1
	.zero		1


	//----- nvinfo : EIATTR_EXIT_INSTR_OFFSETS
	.align		4
        /*0058*/ 	.byte	0x04, 0x1c
        /*005a*/ 	.short	(.L_17 - .L_16)


	//   ....[0]....
.L_16:
        /*005c*/ 	.word	0x000000d0


	//   ....[1]....
        /*0060*/ 	.word	0x00000190


	//----- nvinfo : EIATTR_CBANK_PARAM_SIZE
	.align		4
.L_17:
        /*0064*/ 	.byte	0x03, 0x19
        /*0066*/ 	.short	0x001c


	//----- nvinfo : EIATTR_PARAM_CBANK
	.align		4
        /*0068*/ 	.byte	0x04, 0x0a
        /*006a*/ 	.short	(.L_19 - .L_18)
	.align		4
.L_18:
        /*006c*/ 	.word	index@(.nv.constant0._Z12sumMatrixGPUPiS_S_i)
        /*0070*/ 	.short	0x0380
        /*0072*/ 	.short	0x001c


	//----- nvinfo : EIATTR_SW_WAR
	.align		4
.L_19:
        /*0074*/ 	.byte	0x04, 0x36
        /*0076*/ 	.short	(.L_21 - .L_20)
.L_20:
        /*0078*/ 	.word	0x00000008
.L_21:


//--------------------- .nv.callgraph             --------------------------
	.section	.nv.callgraph,"",@"SHT_CUDA_CALLGRAPH"
	.align	4
	.sectionentsize	8
	.align		4
        /*0000*/ 	.word	0x00000000
	.align		4
        /*0004*/ 	.word	0xffffffff
	.align		4
        /*0008*/ 	.word	0x00000000
	.align		4
        /*000c*/ 	.word	0xfffffffe
	.align		4
        /*0010*/ 	.word	0x00000000
	.align		4
        /*0014*/ 	.word	0xfffffffd
	.align		4
        /*0018*/ 	.word	0x00000000
	.align		4
        /*001c*/ 	.word	0xfffffffc


//--------------------- .text._Z12sumMatrixGPUPiS_S_i --------------------------
	.section	.text._Z12sumMatrixGPUPiS_S_i,"ax",@progbits
	.align	128
        .global         _Z12sumMatrixGPUPiS_S_i
        .type           _Z12sumMatrixGPUPiS_S_i,@function
        .size           _Z12sumMatrixGPUPiS_S_i,(.L_x_1 - _Z12sumMatrixGPUPiS_S_i)
        .other          _Z12sumMatrixGPUPiS_S_i,@"STO_CUDA_ENTRY STV_DEFAULT"
_Z12sumMatrixGPUPiS_S_i:
.text._Z12sumMatrixGPUPiS_S_i:
[----:B------:R-:W-:Y:S01]  /*0000*/  LDC R1, c[0x0][0x37c] ;  /* 0x0000df00ff017b82 */ /* 0x000fe20000000800 */
[----:B------:R-:W0:Y:S01]  /*0010*/  S2R R3, SR_TID.Y ;  /* 0x0000000000037919 */ /* 0x000e220000002200 */
[----:B------:R-:W1:Y:S06]  /*0020*/  LDCU UR5, c[0x0][0x360] ;  /* 0x00006c00ff0577ac */ /* 0x000e6c0008000800 */
[----:B------:R-:W0:Y:S01]  /*0030*/  S2UR UR6, SR_CTAID.Y ;  /* 0x00000000000679c3 */ /* 0x000e220000002600 */
[----:B------:R-:W1:Y:S01]  /*0040*/  S2R R9, SR_TID.X ;  /* 0x0000000000097919 */ /* 0x000e620000002100 */
[----:B------:R-:W2:Y:S06]  /*0050*/  LDCU UR7, c[0x0][0x398] ;  /* 0x00007300ff0777ac */ /* 0x000eac0008000800 */
[----:B------:R-:W0:Y:S08]  /*0060*/  LDC R0, c[0x0][0x364] ;  /* 0x0000d900ff007b82 */ /* 0x000e300000000800 */
[----:B------:R-:W3:Y:S08]  /*0070*/  S2UR UR4, SR_CTAID.X ;  /* 0x00000000000479c3 */ /* 0x000ef00000002500 */
[----:B------:R-:W3:Y:S01]  /*0080*/  LDC R5, c[0x0][0x370] ;  /* 0x0000dc00ff057b82 */ /* 0x000ee20000000800 */
[----:B0-----:R-:W-:-:S04]  /*0090*/  IMAD R0, R0, UR6, R3 ;  /* 0x0000000600007c24 */ /* 0x001fc8000f8e0203 */
[----:B---3--:R-:W-:-:S04]  /*00a0*/  IMAD R0, R0, R5, UR4 ;  /* 0x0000000400007e24 */ /* 0x008fc8000f8e0205 */
[----:B-1----:R-:W-:-:S05]  /*00b0*/  IMAD R9, R0, UR5, R9 ;  /* 0x0000000500097c24 */ /* 0x002fca000f8e0209 */
[----:B--2---:R-:W-:-:S13]  /*00c0*/  ISETP.GE.AND P0, PT, R9, UR7, PT ;  /* 0x0000000709007c0c */ /* 0x004fda000bf06270 */
[----:B------:R-:W-:Y:S05]  /*00d0*/  @P0 EXIT ;  /* 0x000000000000094d */ /* 0x000fea0003800000 */
[----:B------:R-:W0:Y:S01]  /*00e0*/  LDC.64 R2, c[0x0][0x380] ;  /* 0x0000e000ff027b82 */ /* 0x000e220000000a00 */
[----:B------:R-:W1:Y:S07]  /*00f0*/  LDCU.64 UR4, c[0x0][0x358] ;  /* 0x00006b00ff0477ac */ /* 0x000e6e0008000a00 */
[----:B------:R-:W2:Y:S08]  /*0100*/  LDC.64 R4, c[0x0][0x388] ;  /* 0x0000e200ff047b82 */ /* 0x000eb00000000a00 */
[----:B------:R-:W3:Y:S01]  /*0110*/  LDC.64 R6, c[0x0][0x390] ;  /* 0x0000e400ff067b82 */ /* 0x000ee20000000a00 */
[----:B0-----:R-:W-:-:S06]  /*0120*/  IMAD.WIDE R2, R9, 0x4, R2 ;  /* 0x0000000409027825 */ /* 0x001fcc00078e0202 */
[----:B-1----:R-:W4:Y:S01]  /*0130*/  LDG.E R2, desc[UR4][R2.64] ;  /* 0x0000000402027981 */ /* 0x002f22000c1e1900 */
[----:B--2---:R-:W-:-:S06]  /*0140*/  IMAD.WIDE R4, R9, 0x4, R4 ;  /* 0x0000000409047825 */ /* 0x004fcc00078e0204 */
[----:B------:R-:W4:Y:S01]  /*0150*/  LDG.E R5, desc[UR4][R4.64] ;  /* 0x0000000404057981 */ /* 0x000f22000c1e1900 */
[----:B---3--:R-:W-:Y:S01]  /*0160*/  IMAD.WIDE R6, R9, 0x4, R6 ;  /* 0x0000000409067825 */ /* 0x008fe200078e0206 */
[----:B----4-:R-:W-:-:S05]  /*0170*/  IADD3 R9, PT, PT, R2, R5, RZ ;  /* 0x0000000502097210 */ /* 0x010fca0007ffe0ff */
[----:B------:R-:W-:Y:S01]  /*0180*/  STG.E desc[UR4][R6.64], R9 ;  /* 0x0000000906007986 */ /* 0x000fe2000c101904 */
[----:B------:R-:W-:Y:S05]  /*0190*/  EXIT ;  /* 0x000000000000794d */ /* 0x000fea0003800000 */
.L_x_0:
[----:B------:R-:W-:-:S00]  /*01a0*/  BRA `(.L_x_0) ;  /* 0xfffffffc00fc7947 */ /* 0x000fc0000383ffff */
[----:B------:R-:W-:-:S00]  /*01b0*/  NOP ;  /* 0x0000000000007918 */ /* 0x000fc00000000000 */
        /* <DEDUP_REMOVED lines=12> */
.L_x_1:


//--------------------- .nv.shared.reserved.0     --------------------------
	.section	.nv.shared.reserved.0,"aw",@nobits
	.weak		__nv_reservedSMEM_offset_0_alias
	.size		__nv_reservedSMEM_offset_0_alias, 0, 64
	.other		__nv_reservedSMEM_offset_0_alias,@"STO_CUDA_RESERVED_SHARED STV_DEFAULT"
__nv_reservedSMEM_offset_0_alias:
	.zero		0
	.zero		64


//--------------------- .nv.constant0._Z12sumMatrixGPUPiS_S_i --------------------------
	.section	.nv.constant0._Z12sumMatrixGPUPiS_S_i,"a",@progbits
	.sectionflags	@""
	.align	4
.nv.constant0._Z12sumMatrixGPUPiS_S_i:
	.zero		924


//--------------------- SYMBOLS --------------------------

	.type		.nv.reservedSmem.offset0,@object
	.size		.nv.reservedSmem.offset0,0x4
